	.headerflags	@"EF_CUDA_TEXMODE_UNIFIED EF_CUDA_64BIT_ADDRESS EF_CUDA_ACCELERATORS EF_CUDA_SM90 EF_CUDA_VIRTUAL_SM(EF_CUDA_SM90)"
	.elftype	@"ET_EXEC"


//--------------------- .nv.info                  --------------------------
	.section	.nv.info,"",@"SHT_CUDA_INFO"
	.align	4


	//----- nvinfo : EIATTR_REGCOUNT
	.align		4
        /*0000*/ 	.byte	0x04, 0x2f
        /*0002*/ 	.short	(.L_1 - .L_0)
	.align		4
.L_0:
        /*0004*/ 	.word	index@(triton_poi_fused_add_clamp_23)
        /*0008*/ 	.word	0x00000008


	//----- nvinfo : EIATTR_MIN_STACK_SIZE
	.align		4
.L_1:
        /*000c*/ 	.byte	0x04, 0x12
        /*000e*/ 	.short	(.L_3 - .L_2)
	.align		4
.L_2:
        /*0010*/ 	.word	index@(triton_poi_fused_add_clamp_23)
        /*0014*/ 	.word	0x00000000


	//----- nvinfo : EIATTR_FRAME_SIZE
	.align		4
.L_3:
        /*0018*/ 	.byte	0x04, 0x11
        /*001a*/ 	.short	(.L_5 - .L_4)
	.align		4
.L_4:
        /*001c*/ 	.word	index@(triton_poi_fused_add_clamp_23)
        /*0020*/ 	.word	0x00000000


	//----- nvinfo : EIATTR_MIN_STACK_SIZE
	.align		4
.L_5:
        /*0024*/ 	.byte	0x04, 0x12
        /*0026*/ 	.short	(.L_7 - .L_6)
	.align		4
.L_6:
        /*0028*/ 	.word	index@(triton_poi_fused_add_clamp_23)
        /*002c*/ 	.word	0x00000000
.L_7:


//--------------------- .nv.info.triton_poi_fused_add_clamp_23 --------------------------
	.section	.nv.info.triton_poi_fused_add_clamp_23,"",@"SHT_CUDA_INFO"
	.sectionflags	@""
	.align	4


	//----- nvinfo : EIATTR_CUDA_API_VERSION
	.align		4
        /*0000*/ 	.byte	0x04, 0x37
        /*0002*/ 	.short	(.L_9 - .L_8)
.L_8:
        /*0004*/ 	.word	0x0000007c


	//----- nvinfo : EIATTR_KPARAM_INFO
	.align		4
.L_9:
        /*0008*/ 	.byte	0x04, 0x17
        /*000a*/ 	.short	(.L_11 - .L_10)
.L_10:
        /*000c*/ 	.word	0x00000000
        /*0010*/ 	.short	0x0001
        /*0012*/ 	.short	0x0008
        /*0014*/ 	.byte	0x00, 0xf0, 0x11, 0x00


	//----- nvinfo : EIATTR_KPARAM_INFO
	.align		4
.L_11:
        /*0018*/ 	.byte	0x04, 0x17
        /*001a*/ 	.short	(.L_13 - .L_12)
.L_12:
        /*001c*/ 	.word	0x00000000
        /*0020*/ 	.short	0x0000
        /*0022*/ 	.short	0x0000
        /*0024*/ 	.byte	0x00, 0xf4, 0x21, 0x00


	//----- nvinfo : EIATTR_SPARSE_MMA_MASK
	.align		4
.L_13:
        /*0028*/ 	.byte	0x03, 0x50
        /*002a*/ 	.short	0x0000


	//----- nvinfo : EIATTR_MAXREG_COUNT
	.align		4
        /*002c*/ 	.byte	0x03, 0x1b
        /*002e*/ 	.short	0x00ff


	//----- nvinfo : EIATTR_EXIT_INSTR_OFFSETS
	.align		4
        /*0030*/ 	.byte	0x04, 0x1c
        /*0032*/ 	.short	(.L_15 - .L_14)


	//   ....[0]....
.L_14:
        /*0034*/ 	.word	0x00000120


	//   ....[1]....
        /*0038*/ 	.word	0x00000150


	//----- nvinfo : EIATTR_REQNTID
	.align		4
.L_15:
        /*003c*/ 	.byte	0x04, 0x10
        /*003e*/ 	.short	(.L_17 - .L_16)
.L_16:
        /*0040*/ 	.word	0x00000020
        /*0044*/ 	.word	0x00000001
        /*0048*/ 	.word	0x00000001


	//----- nvinfo : EIATTR_CBANK_PARAM_SIZE
	.align		4
.L_17:
        /*004c*/ 	.byte	0x03, 0x19
        /*004e*/ 	.short	0x000c


	//----- nvinfo : EIATTR_PARAM_CBANK
	.align		4
        /*0050*/ 	.byte	0x04, 0x0a
        /*0052*/ 	.short	(.L_19 - .L_18)
	.align		4
.L_18:
        /*0054*/ 	.word	index@(.nv.constant0.triton_poi_fused_add_clamp_23)
        /*0058*/ 	.short	0x0210
        /*005a*/ 	.short	0x000c


	//----- nvinfo : EIATTR_SW_WAR
	.align		4
.L_19:
        /*005c*/ 	.byte	0x04, 0x36
        /*005e*/ 	.short	(.L_21 - .L_20)
.L_20:
        /*0060*/ 	.word	0x00000008
.L_21:


//--------------------- .nv.callgraph             --------------------------
	.section	.nv.callgraph,"",@"SHT_CUDA_CALLGRAPH"
	.align	4
	.sectionentsize	8
	.align		4
        /*0000*/ 	.word	0x00000000
	.align		4
        /*0004*/ 	.word	0xffffffff
	.align		4
        /*0008*/ 	.word	0x00000000
	.align		4
        /*000c*/ 	.word	0xfffffffe
	.align		4
        /*0010*/ 	.word	0x00000000
	.align		4
        /*0014*/ 	.word	0xfffffffd
	.align		4
        /*0018*/ 	.word	0x00000000
	.align		4
        /*001c*/ 	.word	0xfffffffc


//--------------------- .text.triton_poi_fused_add_clamp_23 --------------------------
	.section	.text.triton_poi_fused_add_clamp_23,"ax",@progbits
	.align	128
        .global         triton_poi_fused_add_clamp_23
        .type           triton_poi_fused_add_clamp_23,@function
        .size           triton_poi_fused_add_clamp_23,(.L_x_1 - triton_poi_fused_add_clamp_23)
        .other          triton_poi_fused_add_clamp_23,@"STO_CUDA_ENTRY STV_DEFAULT"
triton_poi_fused_add_clamp_23:
.text.triton_poi_fused_add_clamp_23:
[----:B------:R-:W0:Y:S02]  /*0000*/  LDC R1, c[0x0][0x28] ;  /* 0x00000a00ff017b82 */ /* 0x000e240000000800 */
[----:B------:R-:W1:Y:S01]  /*0010*/  S2R R2, SR_TID.X ;  /* 0x0000000000027919 */ /* 0x000e620000002100 */
[----:B------:R-:W-:Y:S01]  /*0020*/  IMAD.MOV.U32 R5, RZ, RZ, 0x3f000000 ;  /* 0x3f000000ff057424 */ /* 0x000fe200078e00ff */
[----:B------:R-:W2:Y:S01]  /*0030*/  S2R R3, SR_CTAID.X ;  /* 0x0000000000037919 */ /* 0x000ea20000002500 */
[C---:B-1----:R-:W-:Y:S02]  /*0040*/  LOP3.LUT R0, R2.reuse, 0x7, RZ, 0xc0, !PT ;  /* 0x0000000702007812 */ /* 0x042fe400078ec0ff */
[----:B------:R-:W-:-:S03]  /*0050*/  LOP3.LUT P0, RZ, R2, 0x18, RZ, 0xc0, !PT ;  /* 0x0000001802ff7812 */ /* 0x000fc6000780c0ff */
[----:B--2---:R-:W-:-:S05]  /*0060*/  IMAD R3, R3, 0x8, R0 ;  /* 0x0000000803037824 */ /* 0x004fca00078e0200 */
[----:B------:R-:W-:Y:S02]  /*0070*/  I2FP.F32.S32 R0, R3 ;  /* 0x0000000300007245 */ /* 0x000fe40000201400 */
[----:B------:R-:W-:-:S03]  /*0080*/  ISETP.LT.AND P0, PT, R3, 0x8, !P0 ;  /* 0x000000080300780c */ /* 0x000fc60004701270 */
[----:B------:R-:W-:-:S04]  /*0090*/  FADD R0, R0, 0.5 ;  /* 0x3f00000000007421 */ /* 0x000fc80000000000 */
[----:B------:R-:W-:Y:S02]  /*00a0*/  FFMA R0, R0, R5, -0.5 ;  /* 0xbf00000000007423 */ /* 0x000fe40000000005 */
[----:B------:R-:W1:Y:S03]  /*00b0*/  LDC.64 R4, c[0x0][0x210] ;  /* 0x00008400ff047b82 */ /* 0x000e660000000a00 */
[----:B------:R-:W-:-:S06]  /*00c0*/  FMNMX R0, RZ, R0, !PT ;  /* 0x00000000ff007209 */ /* 0x000fcc0007800000 */
[----:B------:R-:W2:Y:S02]  /*00d0*/  F2I.TRUNC.NTZ R0, R0 ;  /* 0x0000000000007305 */ /* 0x000ea4000020f100 */
[----:B--2---:R-:W-:Y:S01]  /*00e0*/  VIMNMX R2, R0, 0x2, PT ;  /* 0x0000000200027848 */ /* 0x004fe20003fe0100 */
[----:B-1----:R-:W-:-:S04]  /*00f0*/  IMAD.WIDE R4, R3, 0x8, R4 ;  /* 0x0000000803047825 */ /* 0x002fc800078e0204 */
[----:B------:R-:W-:-:S05]  /*0100*/  VIADD R2, R2, 0x1 ;  /* 0x0000000102027836 */ /* 0x000fca0000000000 */
[----:B------:R-:W-:Y:S01]  /*0110*/  SHF.R.S32.HI R3, RZ, 0x1f, R2 ;  /* 0x0000001fff037819 */ /* 0x000fe20000011402 */
[----:B------:R-:W-:Y:S06]  /*0120*/  @!P0 EXIT ;  /* 0x000000000000894d */ /* 0x000fec0003800000 */
[----:B------:R-:W-:Y:S02]  /*0130*/  ULDC.64 UR4, c[0x0][0x208] ;  /* 0x0000820000047ab9 */ /* 0x000fe40000000a00 */
[----:B------:R-:W-:Y:S01]  /*0140*/  STG.E.64 desc[UR4][R4.64], R2 ;  /* 0x0000000204007986 */ /* 0x000fe2000c101b04 */
[----:B------:R-:W-:Y:S05]  /*0150*/  EXIT ;  /* 0x000000000000794d */ /* 0x000fea0003800000 */
.L_x_0:
[----:B------:R-:W-:-:S00]  /*0160*/  BRA `(.L_x_0) ;  /* 0xfffffffc00fc7947 */ /* 0x000fc0000383ffff */
[----:B------:R-:W-:-:S00]  /*0170*/  NOP ;  /* 0x0000000000007918 */ /* 0x000fc00000000000 */
        /* <DEDUP_REMOVED lines=8> */
.L_x_1:


//--------------------- .nv.constant0.triton_poi_fused_add_clamp_23 --------------------------
	.section	.nv.constant0.triton_poi_fused_add_clamp_23,"a",@progbits
	.sectionflags	@""
	.align	4
.nv.constant0.triton_poi_fused_add_clamp_23:
	.zero		540
